//
// Generated by NVIDIA NVVM Compiler
//
// Compiler Build ID: CL-36424714
// Cuda compilation tools, release 13.0, V13.0.88
// Based on NVVM 20.0.0
//

.version 9.0
.target sm_100
.address_size 64

	// .globl	_Z6kernelPiS_S_i

.visible .entry _Z6kernelPiS_S_i(
	.param .u64 .ptr .align 1 _Z6kernelPiS_S_i_param_0,
	.param .u64 .ptr .align 1 _Z6kernelPiS_S_i_param_1,
	.param .u64 .ptr .align 1 _Z6kernelPiS_S_i_param_2,
	.param .u32 _Z6kernelPiS_S_i_param_3
)
{
	.reg .pred 	%p<10>;
	.reg .b32 	%r<152>;
	.reg .b64 	%rd<69>;

	ld.param.u64 	%rd4, [_Z6kernelPiS_S_i_param_0];
	ld.param.u64 	%rd5, [_Z6kernelPiS_S_i_param_1];
	ld.param.u64 	%rd3, [_Z6kernelPiS_S_i_param_2];
	ld.param.u32 	%r54, [_Z6kernelPiS_S_i_param_3];
	cvta.to.global.u64 	%rd1, %rd5;
	cvta.to.global.u64 	%rd2, %rd4;
	setp.lt.s32 	%p1, %r54, 1;
	mov.b32 	%r151, 0;
	@%p1 bra 	$L__BB0_12;
	mov.u32 	%r58, %tid.x;
	mul.lo.s32 	%r1, %r54, %r58;
	mov.u32 	%r2, %ntid.y;
	mov.u32 	%r3, %tid.y;
	and.b32  	%r4, %r54, 7;
	setp.lt.u32 	%p2, %r54, 8;
	mov.b32 	%r146, 0;
	mov.u32 	%r151, %r146;
	@%p2 bra 	$L__BB0_4;
	and.b32  	%r146, %r54, 2147483640;
	neg.s32 	%r140, %r146;
	add.s32 	%r139, %r3, %r2;
	shl.b32 	%r8, %r2, 3;
	shl.b32 	%r60, %r2, 1;
	add.s32 	%r138, %r3, %r60;
	mad.lo.s32 	%r137, %r2, 3, %r3;
	shl.b32 	%r61, %r2, 2;
	add.s32 	%r136, %r3, %r61;
	mad.lo.s32 	%r135, %r2, 5, %r3;
	mad.lo.s32 	%r134, %r2, 6, %r3;
	mad.lo.s32 	%r133, %r2, 7, %r3;
	add.s32 	%r131, %r1, 3;
	mov.b32 	%r151, 0;
	mov.u32 	%r132, %r3;
$L__BB0_3:
	.pragma "nounroll";
	add.s32 	%r62, %r131, -3;
	mul.wide.u32 	%rd6, %r62, 4;
	add.s64 	%rd7, %rd2, %rd6;
	ld.global.u32 	%r63, [%rd7];
	mul.wide.u32 	%rd8, %r132, 4;
	add.s64 	%rd9, %rd1, %rd8;
	ld.global.u32 	%r64, [%rd9];
	mad.lo.s32 	%r65, %r64, %r63, %r151;
	add.s32 	%r66, %r131, -2;
	mul.wide.u32 	%rd10, %r66, 4;
	add.s64 	%rd11, %rd2, %rd10;
	ld.global.u32 	%r67, [%rd11];
	mul.wide.u32 	%rd12, %r139, 4;
	add.s64 	%rd13, %rd1, %rd12;
	ld.global.u32 	%r68, [%rd13];
	mad.lo.s32 	%r69, %r68, %r67, %r65;
	add.s32 	%r70, %r131, -1;
	mul.wide.u32 	%rd14, %r70, 4;
	add.s64 	%rd15, %rd2, %rd14;
	ld.global.u32 	%r71, [%rd15];
	mul.wide.u32 	%rd16, %r138, 4;
	add.s64 	%rd17, %rd1, %rd16;
	ld.global.u32 	%r72, [%rd17];
	mad.lo.s32 	%r73, %r72, %r71, %r69;
	add.s32 	%r74, %r131, 4;
	mul.wide.u32 	%rd18, %r131, 4;
	add.s64 	%rd19, %rd2, %rd18;
	ld.global.u32 	%r75, [%rd19];
	mul.wide.u32 	%rd20, %r137, 4;
	add.s64 	%rd21, %rd1, %rd20;
	ld.global.u32 	%r76, [%rd21];
	mad.lo.s32 	%r77, %r76, %r75, %r73;
	add.s32 	%r78, %r131, 1;
	mul.wide.u32 	%rd22, %r78, 4;
	add.s64 	%rd23, %rd2, %rd22;
	ld.global.u32 	%r79, [%rd23];
	mul.wide.u32 	%rd24, %r136, 4;
	add.s64 	%rd25, %rd1, %rd24;
	ld.global.u32 	%r80, [%rd25];
	mad.lo.s32 	%r81, %r80, %r79, %r77;
	add.s32 	%r82, %r131, 2;
	mul.wide.u32 	%rd26, %r82, 4;
	add.s64 	%rd27, %rd2, %rd26;
	ld.global.u32 	%r83, [%rd27];
	mul.wide.u32 	%rd28, %r135, 4;
	add.s64 	%rd29, %rd1, %rd28;
	ld.global.u32 	%r84, [%rd29];
	mad.lo.s32 	%r85, %r84, %r83, %r81;
	add.s32 	%r86, %r131, 3;
	mul.wide.u32 	%rd30, %r86, 4;
	add.s64 	%rd31, %rd2, %rd30;
	ld.global.u32 	%r87, [%rd31];
	mul.wide.u32 	%rd32, %r134, 4;
	add.s64 	%rd33, %rd1, %rd32;
	ld.global.u32 	%r88, [%rd33];
	mad.lo.s32 	%r89, %r88, %r87, %r85;
	mul.wide.u32 	%rd34, %r74, 4;
	add.s64 	%rd35, %rd2, %rd34;
	ld.global.u32 	%r90, [%rd35];
	mul.wide.u32 	%rd36, %r133, 4;
	add.s64 	%rd37, %rd1, %rd36;
	ld.global.u32 	%r91, [%rd37];
	mad.lo.s32 	%r151, %r91, %r90, %r89;
	add.s32 	%r140, %r140, 8;
	add.s32 	%r139, %r139, %r8;
	add.s32 	%r138, %r138, %r8;
	add.s32 	%r137, %r137, %r8;
	add.s32 	%r136, %r136, %r8;
	add.s32 	%r135, %r135, %r8;
	add.s32 	%r134, %r134, %r8;
	add.s32 	%r133, %r133, %r8;
	add.s32 	%r132, %r132, %r8;
	add.s32 	%r131, %r131, 8;
	setp.ne.s32 	%p3, %r140, 0;
	@%p3 bra 	$L__BB0_3;
$L__BB0_4:
	setp.eq.s32 	%p4, %r4, 0;
	@%p4 bra 	$L__BB0_12;
	and.b32  	%r41, %r54, 3;
	setp.lt.u32 	%p5, %r4, 4;
	@%p5 bra 	$L__BB0_7;
	add.s32 	%r93, %r146, %r1;
	mul.wide.u32 	%rd38, %r93, 4;
	add.s64 	%rd39, %rd2, %rd38;
	ld.global.u32 	%r94, [%rd39];
	mad.lo.s32 	%r95, %r146, %r2, %r3;
	mul.wide.u32 	%rd40, %r95, 4;
	add.s64 	%rd41, %rd1, %rd40;
	ld.global.u32 	%r96, [%rd41];
	mad.lo.s32 	%r97, %r96, %r94, %r151;
	add.s32 	%r98, %r93, 1;
	mul.wide.u32 	%rd42, %r98, 4;
	add.s64 	%rd43, %rd2, %rd42;
	ld.global.u32 	%r99, [%rd43];
	add.s32 	%r100, %r95, %r2;
	mul.wide.u32 	%rd44, %r100, 4;
	add.s64 	%rd45, %rd1, %rd44;
	ld.global.u32 	%r101, [%rd45];
	mad.lo.s32 	%r102, %r101, %r99, %r97;
	add.s32 	%r103, %r93, 2;
	mul.wide.u32 	%rd46, %r103, 4;
	add.s64 	%rd47, %rd2, %rd46;
	ld.global.u32 	%r104, [%rd47];
	add.s32 	%r105, %r100, %r2;
	mul.wide.u32 	%rd48, %r105, 4;
	add.s64 	%rd49, %rd1, %rd48;
	ld.global.u32 	%r106, [%rd49];
	mad.lo.s32 	%r107, %r106, %r104, %r102;
	add.s32 	%r108, %r93, 3;
	mul.wide.u32 	%rd50, %r108, 4;
	add.s64 	%rd51, %rd2, %rd50;
	ld.global.u32 	%r109, [%rd51];
	add.s32 	%r110, %r105, %r2;
	mul.wide.u32 	%rd52, %r110, 4;
	add.s64 	%rd53, %rd1, %rd52;
	ld.global.u32 	%r111, [%rd53];
	mad.lo.s32 	%r151, %r111, %r109, %r107;
	add.s32 	%r146, %r146, 4;
$L__BB0_7:
	setp.eq.s32 	%p6, %r41, 0;
	@%p6 bra 	$L__BB0_12;
	setp.eq.s32 	%p7, %r41, 1;
	@%p7 bra 	$L__BB0_10;
	add.s32 	%r113, %r146, %r1;
	mul.wide.u32 	%rd54, %r113, 4;
	add.s64 	%rd55, %rd2, %rd54;
	ld.global.u32 	%r114, [%rd55];
	mad.lo.s32 	%r115, %r146, %r2, %r3;
	mul.wide.u32 	%rd56, %r115, 4;
	add.s64 	%rd57, %rd1, %rd56;
	ld.global.u32 	%r116, [%rd57];
	mad.lo.s32 	%r117, %r116, %r114, %r151;
	add.s32 	%r118, %r113, 1;
	mul.wide.u32 	%rd58, %r118, 4;
	add.s64 	%rd59, %rd2, %rd58;
	ld.global.u32 	%r119, [%rd59];
	add.s32 	%r120, %r115, %r2;
	mul.wide.u32 	%rd60, %r120, 4;
	add.s64 	%rd61, %rd1, %rd60;
	ld.global.u32 	%r121, [%rd61];
	mad.lo.s32 	%r151, %r121, %r119, %r117;
	add.s32 	%r146, %r146, 2;
$L__BB0_10:
	and.b32  	%r122, %r54, 1;
	setp.eq.b32 	%p8, %r122, 1;
	not.pred 	%p9, %p8;
	@%p9 bra 	$L__BB0_12;
	add.s32 	%r123, %r146, %r1;
	mul.wide.u32 	%rd62, %r123, 4;
	add.s64 	%rd63, %rd2, %rd62;
	ld.global.u32 	%r124, [%rd63];
	mad.lo.s32 	%r125, %r146, %r2, %r3;
	mul.wide.u32 	%rd64, %r125, 4;
	add.s64 	%rd65, %rd1, %rd64;
	ld.global.u32 	%r126, [%rd65];
	mad.lo.s32 	%r151, %r126, %r124, %r151;
$L__BB0_12:
	cvta.to.global.u64 	%rd66, %rd3;
	mov.u32 	%r127, %tid.x;
	mov.u32 	%r128, %ntid.y;
	mov.u32 	%r129, %tid.y;
	mad.lo.s32 	%r130, %r127, %r128, %r129;
	mul.wide.u32 	%rd67, %r130, 4;
	add.s64 	%rd68, %rd66, %rd67;
	st.global.u32 	[%rd68], %r151;
	ret;

}


// ===== COMPILED SASS (sm_100) =====

	.target	sm_100

	.elftype	@"ET_EXEC"


//--------------------- .note.nv.tkinfo           --------------------------
	.section	.note.nv.tkinfo,"",@"SHT_NOTE"
	.sectionflags	@"SHF_NOTE_NV_TKINFO"
	.tkinfo
        /*0018*/ 	.word	0x00000002
        /*0030*/ 	.string	""
        /*0030*/ 	.string	"ptxas"
        /*0030*/ 	.string	"Cuda compilation tools, release 13.0, V13.0.88"
        /*0030*/ 	.string	"Build cuda_13.0.r13.0/compiler.36424714_0"
        /*0030*/ 	.string	"-arch sm_100 -m 64 "



//--------------------- .note.nv.cuinfo           --------------------------
	.section	.note.nv.cuinfo,"",@"SHT_NOTE"
	.sectionflags	@"SHF_NOTE_NV_CUINFO"
        /*0018*/ 	.short	0x0002
        /*001a*/ 	.short	0x0064
        /*001c*/ 	.short	0x0082
	.zero		2


//--------------------- .nv.info                  --------------------------
	.section	.nv.info,"",@"SHT_CUDA_INFO"
	.align	4


	//----- nvinfo : EIATTR_REGCOUNT
	.align		4
        /*0000*/ 	.byte	0x04, 0x2f
        /*0002*/ 	.short	(.L_1 - .L_0)
	.align		4
.L_0:
        /*0004*/ 	.word	index@(_Z6kernelPiS_S_i)
        /*0008*/ 	.word	0x00000020


	//----- nvinfo : EIATTR_FRAME_SIZE
	.align		4
.L_1:
        /*000c*/ 	.byte	0x04, 0x11
        /*000e*/ 	.short	(.L_3 - .L_2)
	.align		4
.L_2:
        /*0010*/ 	.word	index@(_Z6kernelPiS_S_i)
        /*0014*/ 	.word	0x00000000


	//----- nvinfo : EIATTR_MIN_STACK_SIZE
	.align		4
.L_3:
        /*0018*/ 	.byte	0x04, 0x12
        /*001a*/ 	.short	(.L_5 - .L_4)
	.align		4
.L_4:
        /*001c*/ 	.word	index@(_Z6kernelPiS_S_i)
        /*0020*/ 	.word	0x00000000
.L_5:


//--------------------- .nv.compat                --------------------------
	.section	.nv.compat,"",@"SHT_CUDA_COMPAT_INFO"
	.align	4
        /*0000*/ 	.byte	0x02, 0x09, 0x00, 0x00, 0x02, 0x02, 0x01, 0x00, 0x02, 0x05, 0x05, 0x00, 0x03, 0x07, 0x01, 0x01
        /*0010*/ 	.byte	0x02, 0x03, 0x00, 0x00, 0x02, 0x06, 0x01, 0x00, 0x04, 0x0b, 0x08, 0x00, 0x09, 0x00, 0x00, 0x00
        /*0020*/ 	.byte	0x00, 0x00, 0x00, 0x00


//--------------------- .nv.info._Z6kernelPiS_S_i --------------------------
	.section	.nv.info._Z6kernelPiS_S_i,"",@"SHT_CUDA_INFO"
	.sectionflags	@""
	.align	4


	//----- nvinfo : EIATTR_CUDA_API_VERSION
	.align		4
        /*0000*/ 	.byte	0x04, 0x37
        /*0002*/ 	.short	(.L_7 - .L_6)
.L_6:
        /*0004*/ 	.word	0x00000082


	//----- nvinfo : EIATTR_KPARAM_INFO
	.align		4
.L_7:
        /*0008*/ 	.byte	0x04, 0x17
        /*000a*/ 	.short	(.L_9 - .L_8)
.L_8:
        /*000c*/ 	.word	0x00000000
        /*0010*/ 	.short	0x0003
        /*0012*/ 	.short	0x0018
        /*0014*/ 	.byte	0x00, 0xf0, 0x11, 0x00


	//----- nvinfo : EIATTR_KPARAM_INFO
	.align		4
.L_9:
        /*0018*/ 	.byte	0x04, 0x17
        /*001a*/ 	.short	(.L_11 - .L_10)
.L_10:
        /*001c*/ 	.word	0x00000000
        /*0020*/ 	.short	0x0002
        /*0022*/ 	.short	0x0010
        /*0024*/ 	.byte	0x00, 0xf5, 0x21, 0x00


	//----- nvinfo : EIATTR_KPARAM_INFO
	.align		4
.L_11:
        /*0028*/ 	.byte	0x04, 0x17
        /*002a*/ 	.short	(.L_13 - .L_12)
.L_12:
        /*002c*/ 	.word	0x00000000
        /*0030*/ 	.short	0x0001
        /*0032*/ 	.short	0x0008
        /*0034*/ 	.byte	0x00, 0xf5, 0x21, 0x00


	//----- nvinfo : EIATTR_KPARAM_INFO
	.align		4
.L_13:
        /*0038*/ 	.byte	0x04, 0x17
        /*003a*/ 	.short	(.L_15 - .L_14)
.L_14:
        /*003c*/ 	.word	0x00000000
        /*0040*/ 	.short	0x0000
        /*0042*/ 	.short	0x0000
        /*0044*/ 	.byte	0x00, 0xf5, 0x21, 0x00


	//----- nvinfo : EIATTR_SPARSE_MMA_MASK
	.align		4
.L_15:
        /*0048*/ 	.byte	0x03, 0x50
        /*004a*/ 	.short	0x0000


	//----- nvinfo : EIATTR_MAXREG_COUNT
	.align		4
        /*004c*/ 	.byte	0x03, 0x1b
        /*004e*/ 	.short	0x00ff


	//----- nvinfo : EIATTR_MERCURY_ISA_VERSION
	.align		4
        /*0050*/ 	.byte	0x03, 0x5f
        /*0052*/ 	.short	0x0101


	//----- nvinfo : EIATTR_VRC_CTA_INIT_COUNT
	.align		4
        /*0054*/ 	.byte	0x02, 0x4a
	.zero		1
	.zero		1


	//----- nvinfo : EIATTR_EXIT_INSTR_OFFSETS
	.align		4
        /*0058*/ 	.byte	0x04, 0x1c
        /*005a*/ 	.short	(.L_17 - .L_16)


	//   ....[0]....
.L_16:
        /*005c*/ 	.word	0x00000a10


	//----- nvinfo : EIATTR_CBANK_PARAM_SIZE
	.align		4
.L_17:
        /*0060*/ 	.byte	0x03, 0x19
        /*0062*/ 	.short	0x001c


	//----- nvinfo : EIATTR_PARAM_CBANK
	.align		4
        /*0064*/ 	.byte	0x04, 0x0a
        /*0066*/ 	.short	(.L_19 - .L_18)
	.align		4
.L_18:
        /*0068*/ 	.word	index@(.nv.constant0._Z6kernelPiS_S_i)
        /*006c*/ 	.short	0x0380
        /*006e*/ 	.short	0x001c


	//----- nvinfo : EIATTR_SW_WAR
	.align		4
.L_19:
        /*0070*/ 	.byte	0x04, 0x36
        /*0072*/ 	.short	(.L_21 - .L_20)
.L_20:
        /*0074*/ 	.word	0x00000008
.L_21:


//--------------------- .nv.callgraph             --------------------------
	.section	.nv.callgraph,"",@"SHT_CUDA_CALLGRAPH"
	.align	4
	.sectionentsize	8
	.align		4
        /*0000*/ 	.word	0x00000000
	.align		4
        /*0004*/ 	.word	0xffffffff
	.align		4
        /*0008*/ 	.word	0x00000000
	.align		4
        /*000c*/ 	.word	0xfffffffe
	.align		4
        /*0010*/ 	.word	0x00000000
	.align		4
        /*0014*/ 	.word	0xfffffffd
	.align		4
        /*0018*/ 	.word	0x00000000
	.align		4
        /*001c*/ 	.word	0xfffffffc


//--------------------- .text._Z6kernelPiS_S_i    --------------------------
	.section	.text._Z6kernelPiS_S_i,"ax",@progbits
	.align	128
        .global         _Z6kernelPiS_S_i
        .type           _Z6kernelPiS_S_i,@function
        .size           _Z6kernelPiS_S_i,(.L_x_5 - _Z6kernelPiS_S_i)
        .other          _Z6kernelPiS_S_i,@"STO_CUDA_ENTRY STV_DEFAULT"
_Z6kernelPiS_S_i:
.text._Z6kernelPiS_S_i:
[----:B------:R-:W-:Y:S08]  /*0000*/  LDC R1, c[0x0][0x37c] ;  /* 0x0000df00ff017b82 */ /* 0x000ff00000000800 */
[----:B------:R-:W0:Y:S01]  /*0010*/  LDC R0, c[0x0][0x398] ;  /* 0x0000e600ff007b82 */ /* 0x000e220000000800 */
[----:B------:R-:W1:Y:S01]  /*0020*/  LDCU.64 UR4, c[0x0][0x358] ;  /* 0x00006b00ff0477ac */ /* 0x000e620008000a00 */
[----:B------:R-:W-:Y:S01]  /*0030*/  HFMA2 R25, -RZ, RZ, 0, 0 ;  /* 0x00000000ff197431 */ /* 0x000fe200000001ff */
[----:B0-----:R-:W-:-:S13]  /*0040*/  ISETP.GE.AND P0, PT, R0, 0x1, PT ;  /* 0x000000010000780c */ /* 0x001fda0003f06270 */
[----:B-1----:R-:W-:Y:S05]  /*0050*/  @!P0 BRA `(.L_x_0) ;  /* 0x0000000800508947 */ /* 0x002fea0003800000 */
[----:B------:R-:W0:Y:S01]  /*0060*/  S2R R3, SR_TID.X ;  /* 0x0000000000037919 */ /* 0x000e220000002100 */
[----:B------:R-:W1:Y:S01]  /*0070*/  LDC R7, c[0x0][0x364] ;  /* 0x0000d900ff077b82 */ /* 0x000e620000000800 */
[C---:B------:R-:W-:Y:S01]  /*0080*/  ISETP.GE.U32.AND P1, PT, R0.reuse, 0x8, PT ;  /* 0x000000080000780c */ /* 0x040fe20003f26070 */
[----:B------:R-:W2:Y:S01]  /*0090*/  S2R R4, SR_TID.Y ;  /* 0x0000000000047919 */ /* 0x000ea20000002200 */
[----:B------:R-:W-:Y:S02]  /*00a0*/  LOP3.LUT R5, R0, 0x7, RZ, 0xc0, !PT ;  /* 0x0000000700057812 */ /* 0x000fe400078ec0ff */
[----:B------:R-:W-:Y:S02]  /*00b0*/  MOV R6, RZ ;  /* 0x000000ff00067202 */ /* 0x000fe40000000f00 */
[----:B------:R-:W-:Y:S02]  /*00c0*/  ISETP.NE.AND P0, PT, R5, RZ, PT ;  /* 0x000000ff0500720c */ /* 0x000fe40003f05270 */
[----:B------:R-:W-:-:S05]  /*00d0*/  MOV R25, RZ ;  /* 0x000000ff00197202 */ /* 0x000fca0000000f00 */
[----:B------:R-:W-:Y:S06]  /*00e0*/  @!P1 BRA `(.L_x_1) ;  /* 0x0000000400249947 */ /* 0x000fec0003800000 */
[----:B------:R-:W-:Y:S01]  /*00f0*/  LOP3.LUT R6, R0, 0x7ffffff8, RZ, 0xc0, !PT ;  /* 0x7ffffff800067812 */ /* 0x000fe200078ec0ff */
[C-C-:B-12---:R-:W-:Y:S01]  /*0100*/  IMAD R10, R7.reuse, 0x3, R4.reuse ;  /* 0x00000003070a7824 */ /* 0x146fe200078e0204 */
[CC--:B------:R-:W-:Y:S01]  /*0110*/  IADD3 R2, PT, PT, R7.reuse, R4.reuse, RZ ;  /* 0x0000000407027210 */ /* 0x0c0fe20007ffe0ff */
[C-C-:B------:R-:W-:Y:S01]  /*0120*/  IMAD R14, R7.reuse, 0x5, R4.reuse ;  /* 0x00000005070e7824 */ /* 0x140fe200078e0204 */
[CC--:B------:R-:W-:Y:S01]  /*0130*/  LEA R8, R7.reuse, R4.reuse, 0x1 ;  /* 0x0000000407087211 */ /* 0x0c0fe200078e08ff */
[C-C-:B------:R-:W-:Y:S01]  /*0140*/  IMAD R9, R7.reuse, 0x6, R4.reuse ;  /* 0x0000000607097824 */ /* 0x140fe200078e0204 */
[C---:B------:R-:W-:Y:S01]  /*0150*/  LEA R12, R7.reuse, R4, 0x2 ;  /* 0x00000004070c7211 */ /* 0x040fe200078e10ff */
[----:B------:R-:W-:Y:S01]  /*0160*/  IMAD R11, R7, 0x7, R4 ;  /* 0x00000007070b7824 */ /* 0x000fe200078e0204 */
[----:B------:R-:W-:Y:S01]  /*0170*/  MOV R25, RZ ;  /* 0x000000ff00197202 */ /* 0x000fe20000000f00 */
[----:B0-----:R-:W-:Y:S01]  /*0180*/  IMAD R15, R3, R0, 0x3 ;  /* 0x00000003030f7424 */ /* 0x001fe200078e0200 */
[----:B------:R-:W-:-:S02]  /*0190*/  MOV R13, R4 ;  /* 0x00000004000d7202 */ /* 0x000fc40000000f00 */
[----:B------:R-:W-:-:S07]  /*01a0*/  IADD3 R24, PT, PT, -R6, RZ, RZ ;  /* 0x000000ff06187210 */ /* 0x000fce0007ffe1ff */
.L_x_2:
[----:B------:R-:W0:Y:S01]  /*01b0*/  LDC.64 R20, c[0x0][0x380] ;  /* 0x0000e000ff147b82 */ /* 0x000e220000000a00 */
[----:B------:R-:W-:-:S07]  /*01c0*/  IADD3 R23, PT, PT, R15, -0x3, RZ ;  /* 0xfffffffd0f177810 */ /* 0x000fce0007ffe0ff */
[----:B------:R-:W1:Y:S01]  /*01d0*/  LDC.64 R16, c[0x0][0x388] ;  /* 0x0000e200ff107b82 */ /* 0x000e620000000a00 */
[----:B0-----:R-:W-:-:S06]  /*01e0*/  IMAD.WIDE.U32 R22, R23, 0x4, R20 ;  /* 0x0000000417167825 */ /* 0x001fcc00078e0014 */
[----:B------:R-:W2:Y:S01]  /*01f0*/  LDG.E R22, desc[UR4][R22.64] ;  /* 0x0000000416167981 */ /* 0x000ea2000c1e1900 */
[----:B-1----:R-:W-:-:S06]  /*0200*/  IMAD.WIDE.U32 R18, R13, 0x4, R16 ;  /* 0x000000040d127825 */ /* 0x002fcc00078e0010 */
[----:B------:R-:W2:Y:S01]  /*0210*/  LDG.E R18, desc[UR4][R18.64] ;  /* 0x0000000412127981 */ /* 0x000ea2000c1e1900 */
[----:B------:R-:W-:Y:S01]  /*0220*/  IADD3 R27, PT, PT, R15, -0x2, RZ ;  /* 0xfffffffe0f1b7810 */ /* 0x000fe20007ffe0ff */
[----:B------:R-:W-:-:S06]  /*0230*/  IMAD.WIDE.U32 R28, R2, 0x4, R16 ;  /* 0x00000004021c7825 */ /* 0x000fcc00078e0010 */
[----:B------:R-:W3:Y:S01]  /*0240*/  LDG.E R28, desc[UR4][R28.64] ;  /* 0x000000041c1c7981 */ /* 0x000ee2000c1e1900 */
[----:B--2---:R-:W-:Y:S02]  /*0250*/  IMAD R25, R22, R18, R25 ;  /* 0x0000001216197224 */ /* 0x004fe400078e0219 */
[----:B------:R-:W-:Y:S01]  /*0260*/  IMAD.WIDE.U32 R22, R27, 0x4, R20 ;  /* 0x000000041b167825 */ /* 0x000fe200078e0014 */
[----:B------:R-:W-:-:S05]  /*0270*/  IADD3 R27, PT, PT, R15, -0x1, RZ ;  /* 0xffffffff0f1b7810 */ /* 0x000fca0007ffe0ff */
[----:B------:R-:W-:Y:S01]  /*0280*/  IMAD.WIDE.U32 R26, R27, 0x4, R20 ;  /* 0x000000041b1a7825 */ /* 0x000fe200078e0014 */
[----:B------:R-:W3:Y:S04]  /*0290*/  LDG.E R22, desc[UR4][R22.64] ;  /* 0x0000000416167981 */ /* 0x000ee8000c1e1900 */
[----:B------:R0:W2:Y:S02]  /*02a0*/  LDG.E R18, desc[UR4][R26.64] ;  /* 0x000000041a127981 */ /* 0x0000a4000c1e1900 */
[----:B0-----:R-:W-:-:S05]  /*02b0*/  IMAD.WIDE.U32 R26, R8, 0x4, R16 ;  /* 0x00000004081a7825 */ /* 0x001fca00078e0010 */
[----:B------:R-:W2:Y:S01]  /*02c0*/  LDG.E R19, desc[UR4][R26.64] ;  /* 0x000000041a137981 */ /* 0x000ea2000c1e1900 */
[----:B------:R-:W-:Y:S01]  /*02d0*/  IADD3 R23, PT, PT, R15, 0x1, RZ ;  /* 0x000000010f177810 */ /* 0x000fe20007ffe0ff */
[----:B---3--:R-:W-:-:S04]  /*02e0*/  IMAD R25, R22, R28, R25 ;  /* 0x0000001c16197224 */ /* 0x008fc800078e0219 */
[----:B--2---:R-:W-:Y:S02]  /*02f0*/  IMAD R25, R18, R19, R25 ;  /* 0x0000001312197224 */ /* 0x004fe400078e0219 */
[----:B------:R-:W-:-:S05]  /*0300*/  IMAD.WIDE.U32 R18, R15, 0x4, R20 ;  /* 0x000000040f127825 */ /* 0x000fca00078e0014 */
[----:B------:R0:W2:Y:S02]  /*0310*/  LDG.E R28, desc[UR4][R18.64] ;  /* 0x00000004121c7981 */ /* 0x0000a4000c1e1900 */
[----:B0-----:R-:W-:-:S04]  /*0320*/  IMAD.WIDE.U32 R18, R23, 0x4, R20 ;  /* 0x0000000417127825 */ /* 0x001fc800078e0014 */
[--C-:B------:R-:W-:Y:S02]  /*0330*/  IMAD.WIDE.U32 R22, R10, 0x4, R16.reuse ;  /* 0x000000040a167825 */ /* 0x100fe400078e0010 */
[----:B------:R-:W3:Y:S04]  /*0340*/  LDG.E R18, desc[UR4][R18.64] ;  /* 0x0000000412127981 */ /* 0x000ee8000c1e1900 */
[----:B------:R0:W2:Y:S02]  /*0350*/  LDG.E R29, desc[UR4][R22.64] ;  /* 0x00000004161d7981 */ /* 0x0000a4000c1e1900 */
[----:B0-----:R-:W-:-:S05]  /*0360*/  IMAD.WIDE.U32 R22, R12, 0x4, R16 ;  /* 0x000000040c167825 */ /* 0x001fca00078e0010 */
[----:B------:R0:W3:Y:S01]  /*0370*/  LDG.E R26, desc[UR4][R22.64] ;  /* 0x00000004161a7981 */ /* 0x0000e2000c1e1900 */
[C---:B------:R-:W-:Y:S02]  /*0380*/  IADD3 R27, PT, PT, R15.reuse, 0x3, RZ ;  /* 0x000000030f1b7810 */ /* 0x040fe40007ffe0ff */
[C---:B0-----:R-:W-:Y:S01]  /*0390*/  IADD3 R23, PT, PT, R15.reuse, 0x4, RZ ;  /* 0x000000040f177810 */ /* 0x041fe20007ffe0ff */
[----:B--2---:R-:W-:Y:S01]  /*03a0*/  IMAD R25, R28, R29, R25 ;  /* 0x0000001d1c197224 */ /* 0x004fe200078e0219 */
[----:B------:R-:W-:-:S05]  /*03b0*/  IADD3 R29, PT, PT, R15, 0x2, RZ ;  /* 0x000000020f1d7810 */ /* 0x000fca0007ffe0ff */
[----:B------:R-:W-:-:S06]  /*03c0*/  IMAD.WIDE.U32 R28, R29, 0x4, R20 ;  /* 0x000000041d1c7825 */ /* 0x000fcc00078e0014 */
[----:B------:R-:W2:Y:S01]  /*03d0*/  LDG.E R28, desc[UR4][R28.64] ;  /* 0x000000041c1c7981 */ /* 0x000ea2000c1e1900 */
[----:B---3--:R-:W-:Y:S02]  /*03e0*/  IMAD R25, R18, R26, R25 ;  /* 0x0000001a12197224 */ /* 0x008fe400078e0219 */
[----:B------:R-:W-:-:S04]  /*03f0*/  IMAD.WIDE.U32 R18, R14, 0x4, R16 ;  /* 0x000000040e127825 */ /* 0x000fc800078e0010 */
[--C-:B------:R-:W-:Y:S02]  /*0400*/  IMAD.WIDE.U32 R26, R27, 0x4, R20.reuse ;  /* 0x000000041b1a7825 */ /* 0x100fe400078e0014 */
[----:B------:R-:W2:Y:S02]  /*0410*/  LDG.E R18, desc[UR4][R18.64] ;  /* 0x0000000412127981 */ /* 0x000ea4000c1e1900 */
[----:B------:R-:W-:Y:S02]  /*0420*/  IMAD.WIDE.U32 R20, R23, 0x4, R20 ;  /* 0x0000000417147825 */ /* 0x000fe400078e0014 */
[----:B------:R-:W3:Y:S02]  /*0430*/  LDG.E R26, desc[UR4][R26.64] ;  /* 0x000000041a1a7981 */ /* 0x000ee4000c1e1900 */
[--C-:B------:R-:W-:Y:S02]  /*0440*/  IMAD.WIDE.U32 R22, R9, 0x4, R16.reuse ;  /* 0x0000000409167825 */ /* 0x100fe400078e0010 */
[----:B------:R-:W4:Y:S02]  /*0450*/  LDG.E R20, desc[UR4][R20.64] ;  /* 0x0000000414147981 */ /* 0x000f24000c1e1900 */
[----:B------:R-:W-:-:S02]  /*0460*/  IMAD.WIDE.U32 R16, R11, 0x4, R16 ;  /* 0x000000040b107825 */ /* 0x000fc400078e0010 */
[----:B------:R-:W3:Y:S04]  /*0470*/  LDG.E R23, desc[UR4][R22.64] ;  /* 0x0000000416177981 */ /* 0x000ee8000c1e1900 */
[----:B------:R-:W4:Y:S01]  /*0480*/  LDG.E R16, desc[UR4][R16.64] ;  /* 0x0000000410107981 */ /* 0x000f22000c1e1900 */
[----:B------:R-:W-:-:S04]  /*0490*/  IADD3 R24, PT, PT, R24, 0x8, RZ ;  /* 0x0000000818187810 */ /* 0x000fc80007ffe0ff */
[----:B------:R-:W-:Y:S02]  /*04a0*/  ISETP.NE.AND P1, PT, R24, RZ, PT ;  /* 0x000000ff1800720c */ /* 0x000fe40003f25270 */
[----:B------:R-:W-:Y:S02]  /*04b0*/  IADD3 R15, PT, PT, R15, 0x8, RZ ;  /* 0x000000080f0f7810 */ /* 0x000fe40007ffe0ff */
[C---:B------:R-:W-:Y:S02]  /*04c0*/  LEA R2, R7.reuse, R2, 0x3 ;  /* 0x0000000207027211 */ /* 0x040fe400078e18ff */
[C---:B------:R-:W-:Y:S02]  /*04d0*/  LEA R8, R7.reuse, R8, 0x3 ;  /* 0x0000000807087211 */ /* 0x040fe400078e18ff */
[C---:B------:R-:W-:Y:S02]  /*04e0*/  LEA R10, R7.reuse, R10, 0x3 ;  /* 0x0000000a070a7211 */ /* 0x040fe400078e18ff */
[----:B------:R-:W-:-:S02]  /*04f0*/  LEA R12, R7, R12, 0x3 ;  /* 0x0000000c070c7211 */ /* 0x000fc400078e18ff */
[C---:B------:R-:W-:Y:S02]  /*0500*/  LEA R14, R7.reuse, R14, 0x3 ;  /* 0x0000000e070e7211 */ /* 0x040fe400078e18ff */
[C---:B------:R-:W-:Y:S02]  /*0510*/  LEA R9, R7.reuse, R9, 0x3 ;  /* 0x0000000907097211 */ /* 0x040fe400078e18ff */
[C---:B------:R-:W-:Y:S02]  /*0520*/  LEA R11, R7.reuse, R11, 0x3 ;  /* 0x0000000b070b7211 */ /* 0x040fe400078e18ff */
[----:B------:R-:W-:Y:S01]  /*0530*/  LEA R13, R7, R13, 0x3 ;  /* 0x0000000d070d7211 */ /* 0x000fe200078e18ff */
[----:B--2---:R-:W-:-:S04]  /*0540*/  IMAD R25, R28, R18, R25 ;  /* 0x000000121c197224 */ /* 0x004fc800078e0219 */
[----:B---3--:R-:W-:-:S04]  /*0550*/  IMAD R25, R26, R23, R25 ;  /* 0x000000171a197224 */ /* 0x008fc800078e0219 */
[----:B----4-:R-:W-:Y:S01]  /*0560*/  IMAD R25, R20, R16, R25 ;  /* 0x0000001014197224 */ /* 0x010fe200078e0219 */
[----:B------:R-:W-:Y:S06]  /*0570*/  @P1 BRA `(.L_x_2) ;  /* 0xfffffffc000c1947 */ /* 0x000fec000383ffff */
.L_x_1:
[----:B------:R-:W-:Y:S05]  /*0580*/  @!P0 BRA `(.L_x_0) ;  /* 0x0000000400048947 */ /* 0x000fea0003800000 */
[----:B------:R-:W-:Y:S02]  /*0590*/  ISETP.GE.U32.AND P0, PT, R5, 0x4, PT ;  /* 0x000000040500780c */ /* 0x000fe40003f06070 */
[----:B------:R-:W-:-:S04]  /*05a0*/  LOP3.LUT R24, R0, 0x3, RZ, 0xc0, !PT ;  /* 0x0000000300187812 */ /* 0x000fc800078ec0ff */
[----:B------:R-:W-:-:S07]  /*05b0*/  ISETP.NE.AND P1, PT, R24, RZ, PT ;  /* 0x000000ff1800720c */ /* 0x000fce0003f25270 */
[----:B------:R-:W-:Y:S06]  /*05c0*/  @!P0 BRA `(.L_x_3) ;  /* 0x00000000007c8947 */ /* 0x000fec0003800000 */
[----:B------:R-:W3:Y:S01]  /*05d0*/  LDC.64 R8, c[0x0][0x388] ;  /* 0x0000e200ff087b82 */ /* 0x000ee20000000a00 */
[----:B0-----:R-:W-:Y:S02]  /*05e0*/  IMAD R5, R3, R0, R6 ;  /* 0x0000000003057224 */ /* 0x001fe400078e0206 */
[----:B-12---:R-:W-:-:S03]  /*05f0*/  IMAD R12, R6, R7, R4 ;  /* 0x00000007060c7224 */ /* 0x006fc600078e0204 */
[C---:B------:R-:W-:Y:S02]  /*0600*/  IADD3 R21, PT, PT, R5.reuse, 0x1, RZ ;  /* 0x0000000105157810 */ /* 0x040fe40007ffe0ff */
[----:B------:R-:W0:Y:S01]  /*0610*/  LDC.64 R10, c[0x0][0x380] ;  /* 0x0000e000ff0a7b82 */ /* 0x000e220000000a00 */
[----:B------:R-:W-:Y:S01]  /*0620*/  IADD3 R13, PT, PT, R5, 0x2, RZ ;  /* 0x00000002050d7810 */ /* 0x000fe20007ffe0ff */
[C---:B---3--:R-:W-:Y:S01]  /*0630*/  IMAD.WIDE.U32 R18, R12.reuse, 0x4, R8 ;  /* 0x000000040c127825 */ /* 0x048fe200078e0008 */
[----:B------:R-:W-:-:S04]  /*0640*/  IADD3 R12, PT, PT, R12, R7, RZ ;  /* 0x000000070c0c7210 */ /* 0x000fc80007ffe0ff */
[CC--:B------:R-:W-:Y:S01]  /*0650*/  IADD3 R14, PT, PT, R12.reuse, R7.reuse, RZ ;  /* 0x000000070c0e7210 */ /* 0x0c0fe20007ffe0ff */
[--C-:B0-----:R-:W-:Y:S01]  /*0660*/  IMAD.WIDE.U32 R22, R5, 0x4, R10.reuse ;  /* 0x0000000405167825 */ /* 0x101fe200078e000a */
[----:B------:R-:W2:Y:S03]  /*0670*/  LDG.E R18, desc[UR4][R18.64] ;  /* 0x0000000412127981 */ /* 0x000ea6000c1e1900 */
[----:B------:R-:W-:Y:S01]  /*0680*/  IMAD.WIDE.U32 R20, R21, 0x4, R10 ;  /* 0x0000000415147825 */ /* 0x000fe200078e000a */
[----:B------:R-:W2:Y:S03]  /*0690*/  LDG.E R2, desc[UR4][R22.64] ;  /* 0x0000000416027981 */ /* 0x000ea6000c1e1900 */
[----:B------:R-:W-:Y:S01]  /*06a0*/  IMAD.WIDE.U32 R16, R12, 0x4, R8 ;  /* 0x000000040c107825 */ /* 0x000fe200078e0008 */
[----:B------:R-:W-:Y:S01]  /*06b0*/  IADD3 R5, PT, PT, R5, 0x3, RZ ;  /* 0x0000000305057810 */ /* 0x000fe20007ffe0ff */
[----:B------:R-:W3:Y:S01]  /*06c0*/  LDG.E R20, desc[UR4][R20.64] ;  /* 0x0000000414147981 */ /* 0x000ee2000c1e1900 */
[----:B------:R-:W-:Y:S01]  /*06d0*/  IADD3 R27, PT, PT, R14, R7, RZ ;  /* 0x000000070e1b7210 */ /* 0x000fe20007ffe0ff */
[----:B------:R-:W-:-:S02]  /*06e0*/  IMAD.WIDE.U32 R12, R13, 0x4, R10 ;  /* 0x000000040d0c7825 */ /* 0x000fc400078e000a */
[----:B------:R-:W3:Y:S02]  /*06f0*/  LDG.E R17, desc[UR4][R16.64] ;  /* 0x0000000410117981 */ /* 0x000ee4000c1e1900 */
[----:B------:R-:W-:Y:S02]  /*0700*/  IMAD.WIDE.U32 R14, R14, 0x4, R8 ;  /* 0x000000040e0e7825 */ /* 0x000fe400078e0008 */
[----:B------:R-:W4:Y:S02]  /*0710*/  LDG.E R13, desc[UR4][R12.64] ;  /* 0x000000040c0d7981 */ /* 0x000f24000c1e1900 */
[----:B------:R-:W-:Y:S02]  /*0720*/  IMAD.WIDE.U32 R10, R5, 0x4, R10 ;  /* 0x00000004050a7825 */ /* 0x000fe400078e000a */
[----:B------:R-:W4:Y:S02]  /*0730*/  LDG.E R14, desc[UR4][R14.64] ;  /* 0x000000040e0e7981 */ /* 0x000f24000c1e1900 */
[----:B------:R-:W-:-:S02]  /*0740*/  IMAD.WIDE.U32 R8, R27, 0x4, R8 ;  /* 0x000000041b087825 */ /* 0x000fc400078e0008 */
[----:B------:R-:W5:Y:S04]  /*0750*/  LDG.E R11, desc[UR4][R10.64] ;  /* 0x000000040a0b7981 */ /* 0x000f68000c1e1900 */
[----:B------:R-:W5:Y:S01]  /*0760*/  LDG.E R8, desc[UR4][R8.64] ;  /* 0x0000000408087981 */ /* 0x000f62000c1e1900 */
[----:B------:R-:W-:Y:S01]  /*0770*/  IADD3 R6, PT, PT, R6, 0x4, RZ ;  /* 0x0000000406067810 */ /* 0x000fe20007ffe0ff */
[----:B--2---:R-:W-:-:S04]  /*0780*/  IMAD R2, R2, R18, R25 ;  /* 0x0000001202027224 */ /* 0x004fc800078e0219 */
[----:B---3--:R-:W-:-:S04]  /*0790*/  IMAD R2, R20, R17, R2 ;  /* 0x0000001114027224 */ /* 0x008fc800078e0202 */
[----:B----4-:R-:W-:-:S04]  /*07a0*/  IMAD R2, R13, R14, R2 ;  /* 0x0000000e0d027224 */ /* 0x010fc800078e0202 */
[----:B-----5:R-:W-:-:S07]  /*07b0*/  IMAD R25, R11, R8, R2 ;  /* 0x000000080b197224 */ /* 0x020fce00078e0202 */
.L_x_3:
[----:B------:R-:W-:Y:S05]  /*07c0*/  @!P1 BRA `(.L_x_0) ;  /* 0x0000000000749947 */ /* 0x000fea0003800000 */
[----:B------:R-:W3:Y:S01]  /*07d0*/  LDC.64 R14, c[0x0][0x380] ;  /* 0x0000e000ff0e7b82 */ /* 0x000ee20000000a00 */
[----:B------:R-:W-:Y:S02]  /*07e0*/  ISETP.NE.AND P0, PT, R24, 0x1, PT ;  /* 0x000000011800780c */ /* 0x000fe40003f05270 */
[----:B------:R-:W-:-:S04]  /*07f0*/  LOP3.LUT R2, R0, 0x1, RZ, 0xc0, !PT ;  /* 0x0000000100027812 */ /* 0x000fc800078ec0ff */
[----:B------:R-:W-:Y:S01]  /*0800*/  ISETP.NE.U32.AND P1, PT, R2, 0x1, PT ;  /* 0x000000010200780c */ /* 0x000fe20003f25070 */
[----:B------:R-:W4:Y:S06]  /*0810*/  LDC.64 R12, c[0x0][0x388] ;  /* 0x0000e200ff0c7b82 */ /* 0x000f2c0000000a00 */
[----:B0-----:R-:W-:Y:S02]  /*0820*/  @P0 IMAD R17, R3, R0, R6 ;  /* 0x0000000003110224 */ /* 0x001fe400078e0206 */
[----:B------:R-:W0:Y:S01]  /*0830*/  LDC.64 R10, c[0x0][0x380] ;  /* 0x0000e000ff0a7b82 */ /* 0x000e220000000a00 */
[C---:B-12---:R-:W-:Y:S01]  /*0840*/  @P0 IMAD R2, R6.reuse, R7, R4 ;  /* 0x0000000706020224 */ /* 0x046fe200078e0204 */
[----:B------:R-:W-:-:S02]  /*0850*/  @P0 IADD3 R6, PT, PT, R6, 0x2, RZ ;  /* 0x0000000206060810 */ /* 0x000fc40007ffe0ff */
[----:B------:R-:W-:Y:S02]  /*0860*/  @P0 IADD3 R19, PT, PT, R17, 0x1, RZ ;  /* 0x0000000111130810 */ /* 0x000fe40007ffe0ff */
[----:B------:R-:W-:Y:S01]  /*0870*/  @P0 IADD3 R21, PT, PT, R2, R7, RZ ;  /* 0x0000000702150210 */ /* 0x000fe20007ffe0ff */
[----:B------:R-:W-:Y:S01]  /*0880*/  @!P1 IMAD R5, R3, R0, R6 ;  /* 0x0000000003059224 */ /* 0x000fe200078e0206 */
[----:B------:R-:W1:Y:S01]  /*0890*/  LDC.64 R8, c[0x0][0x388] ;  /* 0x0000e200ff087b82 */ /* 0x000e620000000a00 */
[----:B---3--:R-:W-:-:S04]  /*08a0*/  @P0 IMAD.WIDE.U32 R16, R17, 0x4, R14 ;  /* 0x0000000411100825 */ /* 0x008fc800078e000e */
[----:B------:R-:W-:Y:S02]  /*08b0*/  @P0 IMAD.WIDE.U32 R14, R19, 0x4, R14 ;  /* 0x00000004130e0825 */ /* 0x000fe400078e000e */
[----:B------:R-:W2:Y:S02]  /*08c0*/  @P0 LDG.E R16, desc[UR4][R16.64] ;  /* 0x0000000410100981 */ /* 0x000ea4000c1e1900 */
[----:B----4-:R-:W-:Y:S02]  /*08d0*/  @P0 IMAD.WIDE.U32 R2, R2, 0x4, R12 ;  /* 0x0000000402020825 */ /* 0x010fe400078e000c */
[----:B------:R-:W3:Y:S02]  /*08e0*/  @P0 LDG.E R15, desc[UR4][R14.64] ;  /* 0x000000040e0f0981 */ /* 0x000ee4000c1e1900 */
[----:B------:R-:W-:Y:S02]  /*08f0*/  @!P1 IMAD R7, R7, R6, R4 ;  /* 0x0000000607079224 */ /* 0x000fe400078e0204 */
[----:B------:R-:W-:Y:S01]  /*0900*/  @P0 IMAD.WIDE.U32 R12, R21, 0x4, R12 ;  /* 0x00000004150c0825 */ /* 0x000fe200078e000c */
[----:B------:R-:W2:Y:S03]  /*0910*/  @P0 LDG.E R2, desc[UR4][R2.64] ;  /* 0x0000000402020981 */ /* 0x000ea6000c1e1900 */
[----:B0-----:R-:W-:-:S02]  /*0920*/  @!P1 IMAD.WIDE.U32 R10, R5, 0x4, R10 ;  /* 0x00000004050a9825 */ /* 0x001fc400078e000a */
[----:B------:R-:W3:Y:S02]  /*0930*/  @P0 LDG.E R12, desc[UR4][R12.64] ;  /* 0x000000040c0c0981 */ /* 0x000ee4000c1e1900 */
[----:B-1----:R-:W-:Y:S02]  /*0940*/  @!P1 IMAD.WIDE.U32 R8, R7, 0x4, R8 ;  /* 0x0000000407089825 */ /* 0x002fe400078e0008 */
[----:B------:R-:W4:Y:S04]  /*0950*/  @!P1 LDG.E R10, desc[UR4][R10.64] ;  /* 0x000000040a0a9981 */ /* 0x000f28000c1e1900 */
[----:B------:R-:W4:Y:S01]  /*0960*/  @!P1 LDG.E R8, desc[UR4][R8.64] ;  /* 0x0000000408089981 */ /* 0x000f22000c1e1900 */
[----:B--2---:R-:W-:-:S04]  /*0970*/  @P0 IMAD R0, R16, R2, R25 ;  /* 0x0000000210000224 */ /* 0x004fc800078e0219 */
[----:B---3--:R-:W-:-:S04]  /*0980*/  @P0 IMAD R25, R15, R12, R0 ;  /* 0x0000000c0f190224 */ /* 0x008fc800078e0200 */
[----:B----4-:R-:W-:-:S07]  /*0990*/  @!P1 IMAD R25, R10, R8, R25 ;  /* 0x000000080a199224 */ /* 0x010fce00078e0219 */
.L_x_0:
[----:B------:R-:W3:Y:S01]  /*09a0*/  S2R R5, SR_TID.X ;  /* 0x0000000000057919 */ /* 0x000ee20000002100 */
[----:B0-----:R-:W0:Y:S01]  /*09b0*/  LDC.64 R2, c[0x0][0x390] ;  /* 0x0000e400ff027b82 */ /* 0x001e220000000a00 */
[----:B------:R-:W3:Y:S01]  /*09c0*/  LDCU UR6, c[0x0][0x364] ;  /* 0x00006c80ff0677ac */ /* 0x000ee20008000800 */
[----:B------:R-:W3:Y:S02]  /*09d0*/  S2R R0, SR_TID.Y ;  /* 0x0000000000007919 */ /* 0x000ee40000002200 */
[----:B---3--:R-:W-:-:S04]  /*09e0*/  IMAD R5, R5, UR6, R0 ;  /* 0x0000000605057c24 */ /* 0x008fc8000f8e0200 */
[----:B0-----:R-:W-:-:S05]  /*09f0*/  IMAD.WIDE.U32 R2, R5, 0x4, R2 ;  /* 0x0000000405027825 */ /* 0x001fca00078e0002 */
[----:B------:R-:W-:Y:S01]  /*0a00*/  STG.E desc[UR4][R2.64], R25 ;  /* 0x0000001902007986 */ /* 0x000fe2000c101904 */
[----:B------:R-:W-:Y:S05]  /*0a10*/  EXIT ;  /* 0x000000000000794d */ /* 0x000fea0003800000 */
.L_x_4:
[----:B------:R-:W-:-:S00]  /*0a20*/  BRA `(.L_x_4) ;  /* 0xfffffffc00fc7947 */ /* 0x000fc0000383ffff */
[----:B------:R-:W-:-:S00]  /*0a30*/  NOP ;  /* 0x0000000000007918 */ /* 0x000fc00000000000 */
        /* <DEDUP_REMOVED lines=12> */
.L_x_5:


//--------------------- .nv.shared.reserved.0     --------------------------
	.section	.nv.shared.reserved.0,"aw",@nobits
	.weak		__nv_reservedSMEM_offset_0_alias
	.size		__nv_reservedSMEM_offset_0_alias, 0, 64
	.other		__nv_reservedSMEM_offset_0_alias,@"STO_CUDA_RESERVED_SHARED STV_DEFAULT"
__nv_reservedSMEM_offset_0_alias:
	.zero		0
	.zero		64


//--------------------- .nv.constant0._Z6kernelPiS_S_i --------------------------
	.section	.nv.constant0._Z6kernelPiS_S_i,"a",@progbits
	.sectionflags	@""
	.align	4
.nv.constant0._Z6kernelPiS_S_i:
	.zero		924


//--------------------- SYMBOLS --------------------------

	.type		.nv.reservedSmem.offset0,@object
	.size		.nv.reservedSmem.offset0,0x4
